//
// Generated by NVIDIA NVVM Compiler
//
// Compiler Build ID: CL-36424714
// Cuda compilation tools, release 13.0, V13.0.88
// Based on NVVM 20.0.0
//

.version 9.0
.target sm_100
.address_size 64

	// .globl	_Z16histogram_kernelPjS_jj
// _ZZ16histogram_kernelPjS_jjE6s_bins has been demoted

.visible .entry _Z16histogram_kernelPjS_jj(
	.param .u64 .ptr .align 1 _Z16histogram_kernelPjS_jj_param_0,
	.param .u64 .ptr .align 1 _Z16histogram_kernelPjS_jj_param_1,
	.param .u32 _Z16histogram_kernelPjS_jj_param_2,
	.param .u32 _Z16histogram_kernelPjS_jj_param_3
)
{
	.reg .pred 	%p<7>;
	.reg .b32 	%r<33>;
	.reg .b64 	%rd<9>;
	// demoted variable
	.shared .align 4 .b8 _ZZ16histogram_kernelPjS_jjE6s_bins[16384];
	ld.param.u64 	%rd3, [_Z16histogram_kernelPjS_jj_param_0];
	ld.param.u64 	%rd4, [_Z16histogram_kernelPjS_jj_param_1];
	ld.param.u32 	%r12, [_Z16histogram_kernelPjS_jj_param_2];
	ld.param.u32 	%r13, [_Z16histogram_kernelPjS_jj_param_3];
	mov.u32 	%r32, %tid.x;
	setp.ge.u32 	%p1, %r32, %r13;
	@%p1 bra 	$L__BB0_3;
	mov.u32 	%r2, %ntid.x;
	mov.u32 	%r15, _ZZ16histogram_kernelPjS_jjE6s_bins;
	mov.u32 	%r30, %r32;
$L__BB0_2:
	shl.b32 	%r14, %r30, 2;
	add.s32 	%r16, %r15, %r14;
	mov.b32 	%r17, 0;
	st.shared.u32 	[%r16], %r17;
	add.s32 	%r30, %r30, %r2;
	setp.lt.u32 	%p2, %r30, %r13;
	@%p2 bra 	$L__BB0_2;
$L__BB0_3:
	bar.sync 	0;
	mov.u32 	%r18, %ctaid.x;
	mov.u32 	%r5, %ntid.x;
	mad.lo.s32 	%r31, %r18, %r5, %r32;
	setp.ge.u32 	%p3, %r31, %r12;
	@%p3 bra 	$L__BB0_6;
	cvta.to.global.u64 	%rd1, %rd3;
	mov.u32 	%r19, %nctaid.x;
	mul.lo.s32 	%r7, %r19, %r5;
	mov.u32 	%r22, _ZZ16histogram_kernelPjS_jjE6s_bins;
$L__BB0_5:
	mul.wide.s32 	%rd5, %r31, 4;
	add.s64 	%rd6, %rd1, %rd5;
	ld.global.u32 	%r20, [%rd6];
	shl.b32 	%r21, %r20, 2;
	add.s32 	%r23, %r22, %r21;
	atom.shared.add.u32 	%r24, [%r23], 1;
	add.s32 	%r31, %r31, %r7;
	setp.lt.u32 	%p4, %r31, %r12;
	@%p4 bra 	$L__BB0_5;
$L__BB0_6:
	setp.ge.u32 	%p5, %r32, %r13;
	bar.sync 	0;
	@%p5 bra 	$L__BB0_9;
	cvta.to.global.u64 	%rd2, %rd4;
	mov.u32 	%r26, _ZZ16histogram_kernelPjS_jjE6s_bins;
$L__BB0_8:
	mul.wide.s32 	%rd7, %r32, 4;
	add.s64 	%rd8, %rd2, %rd7;
	shl.b32 	%r25, %r32, 2;
	add.s32 	%r27, %r26, %r25;
	ld.shared.u32 	%r28, [%r27];
	atom.global.add.u32 	%r29, [%rd8], %r28;
	add.s32 	%r32, %r32, %r5;
	setp.lt.u32 	%p6, %r32, %r13;
	@%p6 bra 	$L__BB0_8;
$L__BB0_9:
	ret;

}
	// .globl	_Z14convert_kernelPjj
.visible .entry _Z14convert_kernelPjj(
	.param .u64 .ptr .align 1 _Z14convert_kernelPjj_param_0,
	.param .u32 _Z14convert_kernelPjj_param_1
)
{
	.reg .pred 	%p<3>;
	.reg .b32 	%r<8>;
	.reg .b64 	%rd<5>;

	ld.param.u64 	%rd2, [_Z14convert_kernelPjj_param_0];
	ld.param.u32 	%r2, [_Z14convert_kernelPjj_param_1];
	mov.u32 	%r3, %tid.x;
	mov.u32 	%r4, %ntid.x;
	mov.u32 	%r5, %ctaid.x;
	mad.lo.s32 	%r1, %r4, %r5, %r3;
	setp.ge.u32 	%p1, %r1, %r2;
	@%p1 bra 	$L__BB1_3;
	cvta.to.global.u64 	%rd3, %rd2;
	mul.wide.s32 	%rd4, %r1, 4;
	add.s64 	%rd1, %rd3, %rd4;
	ld.global.u32 	%r6, [%rd1];
	setp.lt.u32 	%p2, %r6, 128;
	@%p2 bra 	$L__BB1_3;
	mov.b32 	%r7, 127;
	st.global.u32 	[%rd1], %r7;
$L__BB1_3:
	ret;

}


// ===== COMPILED SASS (sm_100) =====

	.target	sm_100

	.elftype	@"ET_EXEC"


//--------------------- .note.nv.tkinfo           --------------------------
	.section	.note.nv.tkinfo,"",@"SHT_NOTE"
	.sectionflags	@"SHF_NOTE_NV_TKINFO"
	.tkinfo
        /*0018*/ 	.word	0x00000002
        /*0030*/ 	.string	""
        /*0030*/ 	.string	"ptxas"
        /*0030*/ 	.string	"Cuda compilation tools, release 13.0, V13.0.88"
        /*0030*/ 	.string	"Build cuda_13.0.r13.0/compiler.36424714_0"
        /*0030*/ 	.string	"-arch sm_100 -m 64 "



//--------------------- .note.nv.cuinfo           --------------------------
	.section	.note.nv.cuinfo,"",@"SHT_NOTE"
	.sectionflags	@"SHF_NOTE_NV_CUINFO"
        /*0018*/ 	.short	0x0002
        /*001a*/ 	.short	0x0064
        /*001c*/ 	.short	0x0082
	.zero		2


//--------------------- .nv.info                  --------------------------
	.section	.nv.info,"",@"SHT_CUDA_INFO"
	.align	4


	//----- nvinfo : EIATTR_REGCOUNT
	.align		4
        /*0000*/ 	.byte	0x04, 0x2f
        /*0002*/ 	.short	(.L_1 - .L_0)
	.align		4
.L_0:
        /*0004*/ 	.word	index@(_Z16histogram_kernelPjS_jj)
        /*0008*/ 	.word	0x0000000e


	//----- nvinfo : EIATTR_FRAME_SIZE
	.align		4
.L_1:
        /*000c*/ 	.byte	0x04, 0x11
        /*000e*/ 	.short	(.L_3 - .L_2)
	.align		4
.L_2:
        /*0010*/ 	.word	index@(_Z16histogram_kernelPjS_jj)
        /*0014*/ 	.word	0x00000000


	//----- nvinfo : EIATTR_REGCOUNT
	.align		4
.L_3:
        /*0018*/ 	.byte	0x04, 0x2f
        /*001a*/ 	.short	(.L_5 - .L_4)
	.align		4
.L_4:
        /*001c*/ 	.word	index@(_Z14convert_kernelPjj)
        /*0020*/ 	.word	0x00000008


	//----- nvinfo : EIATTR_FRAME_SIZE
	.align		4
.L_5:
        /*0024*/ 	.byte	0x04, 0x11
        /*0026*/ 	.short	(.L_7 - .L_6)
	.align		4
.L_6:
        /*0028*/ 	.word	index@(_Z14convert_kernelPjj)
        /*002c*/ 	.word	0x00000000


	//----- nvinfo : EIATTR_MIN_STACK_SIZE
	.align		4
.L_7:
        /*0030*/ 	.byte	0x04, 0x12
        /*0032*/ 	.short	(.L_9 - .L_8)
	.align		4
.L_8:
        /*0034*/ 	.word	index@(_Z14convert_kernelPjj)
        /*0038*/ 	.word	0x00000000


	//----- nvinfo : EIATTR_MIN_STACK_SIZE
	.align		4
.L_9:
        /*003c*/ 	.byte	0x04, 0x12
        /*003e*/ 	.short	(.L_11 - .L_10)
	.align		4
.L_10:
        /*0040*/ 	.word	index@(_Z16histogram_kernelPjS_jj)
        /*0044*/ 	.word	0x00000000
.L_11:


//--------------------- .nv.compat                --------------------------
	.section	.nv.compat,"",@"SHT_CUDA_COMPAT_INFO"
	.align	4
        /*0000*/ 	.byte	0x02, 0x09, 0x00, 0x00, 0x02, 0x02, 0x01, 0x00, 0x02, 0x05, 0x05, 0x00, 0x03, 0x07, 0x01, 0x01
        /*0010*/ 	.byte	0x02, 0x03, 0x00, 0x00, 0x02, 0x06, 0x01, 0x00, 0x04, 0x0b, 0x08, 0x00, 0x09, 0x00, 0x00, 0x00
        /*0020*/ 	.byte	0x00, 0x00, 0x00, 0x00


//--------------------- .nv.info._Z14convert_kernelPjj --------------------------
	.section	.nv.info._Z14convert_kernelPjj,"",@"SHT_CUDA_INFO"
	.sectionflags	@""
	.align	4


	//----- nvinfo : EIATTR_CUDA_API_VERSION
	.align		4
        /*0000*/ 	.byte	0x04, 0x37
        /*0002*/ 	.short	(.L_13 - .L_12)
.L_12:
        /*0004*/ 	.word	0x00000082


	//----- nvinfo : EIATTR_KPARAM_INFO
	.align		4
.L_13:
        /*0008*/ 	.byte	0x04, 0x17
        /*000a*/ 	.short	(.L_15 - .L_14)
.L_14:
        /*000c*/ 	.word	0x00000000
        /*0010*/ 	.short	0x0001
        /*0012*/ 	.short	0x0008
        /*0014*/ 	.byte	0x00, 0xf0, 0x11, 0x00


	//----- nvinfo : EIATTR_KPARAM_INFO
	.align		4
.L_15:
        /*0018*/ 	.byte	0x04, 0x17
        /*001a*/ 	.short	(.L_17 - .L_16)
.L_16:
        /*001c*/ 	.word	0x00000000
        /*0020*/ 	.short	0x0000
        /*0022*/ 	.short	0x0000
        /*0024*/ 	.byte	0x00, 0xf5, 0x21, 0x00


	//----- nvinfo : EIATTR_SPARSE_MMA_MASK
	.align		4
.L_17:
        /*0028*/ 	.byte	0x03, 0x50
        /*002a*/ 	.short	0x0000


	//----- nvinfo : EIATTR_MAXREG_COUNT
	.align		4
        /*002c*/ 	.byte	0x03, 0x1b
        /*002e*/ 	.short	0x00ff


	//----- nvinfo : EIATTR_MERCURY_ISA_VERSION
	.align		4
        /*0030*/ 	.byte	0x03, 0x5f
        /*0032*/ 	.short	0x0101


	//----- nvinfo : EIATTR_VRC_CTA_INIT_COUNT
	.align		4
        /*0034*/ 	.byte	0x02, 0x4a
	.zero		1
	.zero		1


	//----- nvinfo : EIATTR_EXIT_INSTR_OFFSETS
	.align		4
        /*0038*/ 	.byte	0x04, 0x1c
        /*003a*/ 	.short	(.L_19 - .L_18)


	//   ....[0]....
.L_18:
        /*003c*/ 	.word	0x00000070


	//   ....[1]....
        /*0040*/ 	.word	0x000000d0


	//   ....[2]....
        /*0044*/ 	.word	0x00000100


	//----- nvinfo : EIATTR_CBANK_PARAM_SIZE
	.align		4
.L_19:
        /*0048*/ 	.byte	0x03, 0x19
        /*004a*/ 	.short	0x000c


	//----- nvinfo : EIATTR_PARAM_CBANK
	.align		4
        /*004c*/ 	.byte	0x04, 0x0a
        /*004e*/ 	.short	(.L_21 - .L_20)
	.align		4
.L_20:
        /*0050*/ 	.word	index@(.nv.constant0._Z14convert_kernelPjj)
        /*0054*/ 	.short	0x0380
        /*0056*/ 	.short	0x000c


	//----- nvinfo : EIATTR_SW_WAR
	.align		4
.L_21:
        /*0058*/ 	.byte	0x04, 0x36
        /*005a*/ 	.short	(.L_23 - .L_22)
.L_22:
        /*005c*/ 	.word	0x00000008
.L_23:


//--------------------- .nv.info._Z16histogram_kernelPjS_jj --------------------------
	.section	.nv.info._Z16histogram_kernelPjS_jj,"",@"SHT_CUDA_INFO"
	.sectionflags	@""
	.align	4


	//----- nvinfo : EIATTR_CUDA_API_VERSION
	.align		4
        /*0000*/ 	.byte	0x04, 0x37
        /*0002*/ 	.short	(.L_25 - .L_24)
.L_24:
        /*0004*/ 	.word	0x00000082


	//----- nvinfo : EIATTR_KPARAM_INFO
	.align		4
.L_25:
        /*0008*/ 	.byte	0x04, 0x17
        /*000a*/ 	.short	(.L_27 - .L_26)
.L_26:
        /*000c*/ 	.word	0x00000000
        /*0010*/ 	.short	0x0003
        /*0012*/ 	.short	0x0014
        /*0014*/ 	.byte	0x00, 0xf0, 0x11, 0x00


	//----- nvinfo : EIATTR_KPARAM_INFO
	.align		4
.L_27:
        /*0018*/ 	.byte	0x04, 0x17
        /*001a*/ 	.short	(.L_29 - .L_28)
.L_28:
        /*001c*/ 	.word	0x00000000
        /*0020*/ 	.short	0x0002
        /*0022*/ 	.short	0x0010
        /*0024*/ 	.byte	0x00, 0xf0, 0x11, 0x00


	//----- nvinfo : EIATTR_KPARAM_INFO
	.align		4
.L_29:
        /*0028*/ 	.byte	0x04, 0x17
        /*002a*/ 	.short	(.L_31 - .L_30)
.L_30:
        /*002c*/ 	.word	0x00000000
        /*0030*/ 	.short	0x0001
        /*0032*/ 	.short	0x0008
        /*0034*/ 	.byte	0x00, 0xf5, 0x21, 0x00


	//----- nvinfo : EIATTR_KPARAM_INFO
	.align		4
.L_31:
        /*0038*/ 	.byte	0x04, 0x17
        /*003a*/ 	.short	(.L_33 - .L_32)
.L_32:
        /*003c*/ 	.word	0x00000000
        /*0040*/ 	.short	0x0000
        /*0042*/ 	.short	0x0000
        /*0044*/ 	.byte	0x00, 0xf5, 0x21, 0x00


	//----- nvinfo : EIATTR_SPARSE_MMA_MASK
	.align		4
.L_33:
        /*0048*/ 	.byte	0x03, 0x50
        /*004a*/ 	.short	0x0000


	//----- nvinfo : EIATTR_MAXREG_COUNT
	.align		4
        /*004c*/ 	.byte	0x03, 0x1b
        /*004e*/ 	.short	0x00ff


	//----- nvinfo : EIATTR_NUM_BARRIERS
	.align		4
        /*0050*/ 	.byte	0x02, 0x4c
        /*0052*/ 	.byte	0x01
	.zero		1


	//----- nvinfo : EIATTR_MERCURY_ISA_VERSION
	.align		4
        /*0054*/ 	.byte	0x03, 0x5f
        /*0056*/ 	.short	0x0101


	//----- nvinfo : EIATTR_VRC_CTA_INIT_COUNT
	.align		4
        /*0058*/ 	.byte	0x02, 0x4a
	.zero		1
	.zero		1


	//----- nvinfo : EIATTR_EXIT_INSTR_OFFSETS
	.align		4
        /*005c*/ 	.byte	0x04, 0x1c
        /*005e*/ 	.short	(.L_35 - .L_34)


	//   ....[0]....
.L_34:
        /*0060*/ 	.word	0x000002a0


	//   ....[1]....
        /*0064*/ 	.word	0x00000360


	//----- nvinfo : EIATTR_CRS_STACK_SIZE
	.align		4
.L_35:
        /*0068*/ 	.byte	0x04, 0x1e
        /*006a*/ 	.short	(.L_37 - .L_36)
.L_36:
        /*006c*/ 	.word	0x00000000


	//----- nvinfo : EIATTR_CBANK_PARAM_SIZE
	.align		4
.L_37:
        /*0070*/ 	.byte	0x03, 0x19
        /*0072*/ 	.short	0x0018


	//----- nvinfo : EIATTR_PARAM_CBANK
	.align		4
        /*0074*/ 	.byte	0x04, 0x0a
        /*0076*/ 	.short	(.L_39 - .L_38)
	.align		4
.L_38:
        /*0078*/ 	.word	index@(.nv.constant0._Z16histogram_kernelPjS_jj)
        /*007c*/ 	.short	0x0380
        /*007e*/ 	.short	0x0018


	//----- nvinfo : EIATTR_SW_WAR
	.align		4
.L_39:
        /*0080*/ 	.byte	0x04, 0x36
        /*0082*/ 	.short	(.L_41 - .L_40)
.L_40:
        /*0084*/ 	.word	0x00000008
.L_41:


//--------------------- .nv.callgraph             --------------------------
	.section	.nv.callgraph,"",@"SHT_CUDA_CALLGRAPH"
	.align	4
	.sectionentsize	8
	.align		4
        /*0000*/ 	.word	0x00000000
	.align		4
        /*0004*/ 	.word	0xffffffff
	.align		4
        /*0008*/ 	.word	0x00000000
	.align		4
        /*000c*/ 	.word	0xfffffffe
	.align		4
        /*0010*/ 	.word	0x00000000
	.align		4
        /*0014*/ 	.word	0xfffffffd
	.align		4
        /*0018*/ 	.word	0x00000000
	.align		4
        /*001c*/ 	.word	0xfffffffc


//--------------------- .text._Z14convert_kernelPjj --------------------------
	.section	.text._Z14convert_kernelPjj,"ax",@progbits
	.align	128
        .global         _Z14convert_kernelPjj
        .type           _Z14convert_kernelPjj,@function
        .size           _Z14convert_kernelPjj,(.L_x_9 - _Z14convert_kernelPjj)
        .other          _Z14convert_kernelPjj,@"STO_CUDA_ENTRY STV_DEFAULT"
_Z14convert_kernelPjj:
.text._Z14convert_kernelPjj:
[----:B------:R-:W-:Y:S01]  /*0000*/  LDC R1, c[0x0][0x37c] ;  /* 0x0000df00ff017b82 */ /* 0x000fe20000000800 */
[----:B------:R-:W0:Y:S01]  /*0010*/  S2R R5, SR_TID.X ;  /* 0x0000000000057919 */ /* 0x000e220000002100 */
[----:B------:R-:W0:Y:S01]  /*0020*/  LDCU UR4, c[0x0][0x360] ;  /* 0x00006c00ff0477ac */ /* 0x000e220008000800 */
[----:B------:R-:W0:Y:S01]  /*0030*/  S2R R0, SR_CTAID.X ;  /* 0x0000000000007919 */ /* 0x000e220000002500 */
[----:B------:R-:W1:Y:S01]  /*0040*/  LDCU UR5, c[0x0][0x388] ;  /* 0x00007100ff0577ac */ /* 0x000e620008000800 */
[----:B0-----:R-:W-:-:S05]  /*0050*/  IMAD R5, R0, UR4, R5 ;  /* 0x0000000400057c24 */ /* 0x001fca000f8e0205 */
[----:B-1----:R-:W-:-:S13]  /*0060*/  ISETP.GE.U32.AND P0, PT, R5, UR5, PT ;  /* 0x0000000505007c0c */ /* 0x002fda000bf06070 */
[----:B------:R-:W-:Y:S05]  /*0070*/  @P0 EXIT ;  /* 0x000000000000094d */ /* 0x000fea0003800000 */
[----:B------:R-:W0:Y:S01]  /*0080*/  LDC.64 R2, c[0x0][0x380] ;  /* 0x0000e000ff027b82 */ /* 0x000e220000000a00 */
[----:B------:R-:W1:Y:S01]  /*0090*/  LDCU.64 UR4, c[0x0][0x358] ;  /* 0x00006b00ff0477ac */ /* 0x000e620008000a00 */
[----:B0-----:R-:W-:-:S05]  /*00a0*/  IMAD.WIDE R2, R5, 0x4, R2 ;  /* 0x0000000405027825 */ /* 0x001fca00078e0202 */
[----:B-1----:R-:W2:Y:S02]  /*00b0*/  LDG.E R0, desc[UR4][R2.64] ;  /* 0x0000000402007981 */ /* 0x002ea4000c1e1900 */
[----:B--2---:R-:W-:-:S13]  /*00c0*/  ISETP.GE.U32.AND P0, PT, R0, 0x80, PT ;  /* 0x000000800000780c */ /* 0x004fda0003f06070 */
[----:B------:R-:W-:Y:S05]  /*00d0*/  @!P0 EXIT ;  /* 0x000000000000894d */ /* 0x000fea0003800000 */
[----:B------:R-:W-:-:S05]  /*00e0*/  HFMA2 R5, -RZ, RZ, 0, 7.569789886474609375e-06 ;  /* 0x0000007fff057431 */ /* 0x000fca00000001ff */
[----:B------:R-:W-:Y:S01]  /*00f0*/  STG.E desc[UR4][R2.64], R5 ;  /* 0x0000000502007986 */ /* 0x000fe2000c101904 */
[----:B------:R-:W-:Y:S05]  /*0100*/  EXIT ;  /* 0x000000000000794d */ /* 0x000fea0003800000 */
.L_x_0:
[----:B------:R-:W-:-:S00]  /*0110*/  BRA `(.L_x_0) ;  /* 0xfffffffc00fc7947 */ /* 0x000fc0000383ffff */
[----:B------:R-:W-:-:S00]  /*0120*/  NOP ;  /* 0x0000000000007918 */ /* 0x000fc00000000000 */
        /* <DEDUP_REMOVED lines=13> */
.L_x_9:


//--------------------- .text._Z16histogram_kernelPjS_jj --------------------------
	.section	.text._Z16histogram_kernelPjS_jj,"ax",@progbits
	.align	128
        .global         _Z16histogram_kernelPjS_jj
        .type           _Z16histogram_kernelPjS_jj,@function
        .size           _Z16histogram_kernelPjS_jj,(.L_x_10 - _Z16histogram_kernelPjS_jj)
        .other          _Z16histogram_kernelPjS_jj,@"STO_CUDA_ENTRY STV_DEFAULT"
_Z16histogram_kernelPjS_jj:
.text._Z16histogram_kernelPjS_jj:
[----:B------:R-:W-:Y:S01]  /*0000*/  LDC R1, c[0x0][0x37c] ;  /* 0x0000df00ff017b82 */ /* 0x000fe20000000800 */
[----:B------:R-:W0:Y:S01]  /*0010*/  S2R R7, SR_TID.X ;  /* 0x0000000000077919 */ /* 0x000e220000002100 */
[----:B------:R-:W0:Y:S01]  /*0020*/  LDCU UR8, c[0x0][0x394] ;  /* 0x00007280ff0877ac */ /* 0x000e220008000800 */
[----:B------:R-:W-:Y:S01]  /*0030*/  BSSY.RECONVERGENT B0, `(.L_x_1) ;  /* 0x000000d000007945 */ /* 0x000fe20003800200 */
[----:B0-----:R-:W-:-:S13]  /*0040*/  ISETP.GE.U32.AND P0, PT, R7, UR8, PT ;  /* 0x0000000807007c0c */ /* 0x001fda000bf06070 */
[----:B------:R-:W-:Y:S05]  /*0050*/  @P0 BRA `(.L_x_2) ;  /* 0x0000000000280947 */ /* 0x000fea0003800000 */
[----:B------:R-:W0:Y:S01]  /*0060*/  S2R R5, SR_CgaCtaId ;  /* 0x0000000000057919 */ /* 0x000e220000008800 */
[----:B------:R-:W1:Y:S01]  /*0070*/  LDC R4, c[0x0][0x360] ;  /* 0x0000d800ff047b82 */ /* 0x000e620000000800 */
[----:B------:R-:W-:Y:S01]  /*0080*/  MOV R0, 0x400 ;  /* 0x0000040000007802 */ /* 0x000fe20000000f00 */
[----:B------:R-:W-:-:S03]  /*0090*/  IMAD.MOV.U32 R3, RZ, RZ, R7 ;  /* 0x000000ffff037224 */ /* 0x000fc600078e0007 */
[----:B0-----:R-:W-:-:S07]  /*00a0*/  LEA R0, R5, R0, 0x18 ;  /* 0x0000000005007211 */ /* 0x001fce00078ec0ff */
.L_x_3:
[----:B------:R-:W-:Y:S02]  /*00b0*/  IMAD R2, R3, 0x4, R0 ;  /* 0x0000000403027824 */ /* 0x000fe400078e0200 */
[----:B-1----:R-:W-:-:S03]  /*00c0*/  IMAD.IADD R3, R4, 0x1, R3 ;  /* 0x0000000104037824 */ /* 0x002fc600078e0203 */
[----:B------:R0:W-:Y:S02]  /*00d0*/  STS [R2], RZ ;  /* 0x000000ff02007388 */ /* 0x0001e40000000800 */
[----:B------:R-:W-:-:S13]  /*00e0*/  ISETP.GE.U32.AND P0, PT, R3, UR8, PT ;  /* 0x0000000803007c0c */ /* 0x000fda000bf06070 */
[----:B0-----:R-:W-:Y:S05]  /*00f0*/  @!P0 BRA `(.L_x_3) ;  /* 0xfffffffc00ec8947 */ /* 0x001fea000383ffff */
.L_x_2:
[----:B------:R-:W-:Y:S05]  /*0100*/  BSYNC.RECONVERGENT B0 ;  /* 0x0000000000007941 */ /* 0x000fea0003800200 */
.L_x_1:
[----:B------:R-:W0:Y:S01]  /*0110*/  S2UR UR4, SR_CTAID.X ;  /* 0x00000000000479c3 */ /* 0x000e220000002500 */
[----:B------:R-:W1:Y:S01]  /*0120*/  LDCU UR5, c[0x0][0x390] ;  /* 0x00007200ff0577ac */ /* 0x000e620008000800 */
[----:B------:R-:W-:Y:S06]  /*0130*/  BSSY.RECONVERGENT B0, `(.L_x_4) ;  /* 0x0000015000007945 */ /* 0x000fec0003800200 */
[----:B------:R-:W-:Y:S01]  /*0140*/  BAR.SYNC.DEFER_BLOCKING 0x0 ;  /* 0x0000000000007b1d */ /* 0x000fe20000010000 */
[----:B------:R-:W-:-:S07]  /*0150*/  ISETP.GE.U32.AND P0, PT, R7, UR8, PT ;  /* 0x0000000807007c0c */ /* 0x000fce000bf06070 */
[----:B------:R-:W0:Y:S01]  /*0160*/  LDC R8, c[0x0][0x360] ;  /* 0x0000d800ff087b82 */ /* 0x000e220000000800 */
[----:B------:R-:W2:Y:S01]  /*0170*/  LDCU.64 UR6, c[0x0][0x358] ;  /* 0x00006b00ff0677ac */ /* 0x000ea20008000a00 */
[----:B0-----:R-:W-:-:S05]  /*0180*/  IMAD R0, R8, UR4, R7 ;  /* 0x0000000408007c24 */ /* 0x001fca000f8e0207 */
[----:B-1----:R-:W-:-:S13]  /*0190*/  ISETP.GE.U32.AND P1, PT, R0, UR5, PT ;  /* 0x0000000500007c0c */ /* 0x002fda000bf26070 */
[----:B--2---:R-:W-:Y:S05]  /*01a0*/  @P1 BRA `(.L_x_5) ;  /* 0x0000000000341947 */ /* 0x004fea0003800000 */
[----:B------:R-:W0:Y:S01]  /*01b0*/  S2R R3, SR_CgaCtaId ;  /* 0x0000000000037919 */ /* 0x000e220000008800 */
[----:B------:R-:W1:Y:S01]  /*01c0*/  LDC.64 R4, c[0x0][0x380] ;  /* 0x0000e000ff047b82 */ /* 0x000e620000000a00 */
[----:B------:R-:W2:Y:S01]  /*01d0*/  LDCU UR4, c[0x0][0x370] ;  /* 0x00006e00ff0477ac */ /* 0x000ea20008000800 */
[----:B------:R-:W-:Y:S01]  /*01e0*/  MOV R2, 0x400 ;  /* 0x0000040000027802 */ /* 0x000fe20000000f00 */
[----:B--2---:R-:W-:-:S03]  /*01f0*/  IMAD R9, R8, UR4, RZ ;  /* 0x0000000408097c24 */ /* 0x004fc6000f8e02ff */
[----:B0-----:R-:W-:-:S07]  /*0200*/  LEA R11, R3, R2, 0x18 ;  /* 0x00000002030b7211 */ /* 0x001fce00078ec0ff */
.L_x_6:
[----:B-1----:R-:W-:-:S06]  /*0210*/  IMAD.WIDE R2, R0, 0x4, R4 ;  /* 0x0000000400027825 */ /* 0x002fcc00078e0204 */
[----:B------:R-:W2:Y:S01]  /*0220*/  LDG.E R2, desc[UR6][R2.64] ;  /* 0x0000000602027981 */ /* 0x000ea2000c1e1900 */
[----:B------:R-:W-:-:S05]  /*0230*/  IMAD.IADD R0, R9, 0x1, R0 ;  /* 0x0000000109007824 */ /* 0x000fca00078e0200 */
[----:B------:R-:W-:Y:S01]  /*0240*/  ISETP.GE.U32.AND P1, PT, R0, UR5, PT ;  /* 0x0000000500007c0c */ /* 0x000fe2000bf26070 */
[----:B0-2---:R-:W-:-:S05]  /*0250*/  IMAD R6, R2, 0x4, R11 ;  /* 0x0000000402067824 */ /* 0x005fca00078e020b */
[----:B------:R0:W-:Y:S07]  /*0260*/  ATOMS.POPC.INC.32 RZ, [R6+URZ] ;  /* 0x0000000006ff7f8c */ /* 0x0001ee000d8000ff */
[----:B------:R-:W-:Y:S05]  /*0270*/  @!P1 BRA `(.L_x_6) ;  /* 0xfffffffc00e49947 */ /* 0x000fea000383ffff */
.L_x_5:
[----:B------:R-:W-:Y:S05]  /*0280*/  BSYNC.RECONVERGENT B0 ;  /* 0x0000000000007941 */ /* 0x000fea0003800200 */
.L_x_4:
[----:B------:R-:W-:Y:S06]  /*0290*/  BAR.SYNC.DEFER_BLOCKING 0x0 ;  /* 0x0000000000007b1d */ /* 0x000fec0000010000 */
[----:B------:R-:W-:Y:S05]  /*02a0*/  @P0 EXIT ;  /* 0x000000000000094d */ /* 0x000fea0003800000 */
[----:B------:R-:W1:Y:S01]  /*02b0*/  S2UR UR5, SR_CgaCtaId ;  /* 0x00000000000579c3 */ /* 0x000e620000008800 */
[----:B------:R-:W-:-:S07]  /*02c0*/  UMOV UR4, 0x400 ;  /* 0x0000040000047882 */ /* 0x000fce0000000000 */
[----:B------:R-:W2:Y:S01]  /*02d0*/  LDC.64 R4, c[0x0][0x388] ;  /* 0x0000e200ff047b82 */ /* 0x000ea20000000a00 */
[----:B-1----:R-:W-:-:S12]  /*02e0*/  ULEA UR4, UR5, UR4, 0x18 ;  /* 0x0000000405047291 */ /* 0x002fd8000f8ec0ff */
.L_x_7:
[C---:B------:R-:W-:Y:S01]  /*02f0*/  LEA R0, R7.reuse, UR4, 0x2 ;  /* 0x0000000407007c11 */ /* 0x040fe2000f8e10ff */
[----:B-12---:R-:W-:-:S04]  /*0300*/  IMAD.WIDE R2, R7, 0x4, R4 ;  /* 0x0000000407027825 */ /* 0x006fc800078e0204 */
[----:B------:R-:W1:Y:S01]  /*0310*/  LDS R9, [R0] ;  /* 0x0000000000097984 */ /* 0x000e620000000800 */
[----:B------:R-:W-:-:S05]  /*0320*/  IMAD.IADD R7, R8, 0x1, R7 ;  /* 0x0000000108077824 */ /* 0x000fca00078e0207 */
[----:B------:R-:W-:Y:S01]  /*0330*/  ISETP.GE.U32.AND P0, PT, R7, UR8, PT ;  /* 0x0000000807007c0c */ /* 0x000fe2000bf06070 */
[----:B-1----:R1:W-:-:S12]  /*0340*/  REDG.E.ADD.STRONG.GPU desc[UR6][R2.64], R9 ;  /* 0x000000090200798e */ /* 0x0023d8000c12e106 */
[----:B------:R-:W-:Y:S05]  /*0350*/  @!P0 BRA `(.L_x_7) ;  /* 0xfffffffc00e48947 */ /* 0x000fea000383ffff */
[----:B------:R-:W-:Y:S05]  /*0360*/  EXIT ;  /* 0x000000000000794d */ /* 0x000fea0003800000 */
.L_x_8:
        /* <DEDUP_REMOVED lines=9> */
.L_x_10:


//--------------------- .nv.shared.reserved.0     --------------------------
	.section	.nv.shared.reserved.0,"aw",@nobits
	.weak		__nv_reservedSMEM_offset_0_alias
	.size		__nv_reservedSMEM_offset_0_alias, 0, 64
	.other		__nv_reservedSMEM_offset_0_alias,@"STO_CUDA_RESERVED_SHARED STV_DEFAULT"
__nv_reservedSMEM_offset_0_alias:
	.zero		0
	.zero		64


//--------------------- .nv.shared._Z16histogram_kernelPjS_jj --------------------------
	.section	.nv.shared._Z16histogram_kernelPjS_jj,"aw",@nobits
	.sectionflags	@""
	.align	4
.nv.shared._Z16histogram_kernelPjS_jj:
	.zero		17408


//--------------------- .nv.constant0._Z14convert_kernelPjj --------------------------
	.section	.nv.constant0._Z14convert_kernelPjj,"a",@progbits
	.sectionflags	@""
	.align	4
.nv.constant0._Z14convert_kernelPjj:
	.zero		908


//--------------------- .nv.constant0._Z16histogram_kernelPjS_jj --------------------------
	.section	.nv.constant0._Z16histogram_kernelPjS_jj,"a",@progbits
	.sectionflags	@""
	.align	4
.nv.constant0._Z16histogram_kernelPjS_jj:
	.zero		920


//--------------------- SYMBOLS --------------------------

	.type		.nv.reservedSmem.offset0,@object
	.size		.nv.reservedSmem.offset0,0x4
	.type		.nv.reservedSmem.cap,@object
	.size		.nv.reservedSmem.cap,0x4
